	.headerflags	@"EF_CUDA_TEXMODE_UNIFIED EF_CUDA_64BIT_ADDRESS EF_CUDA_ACCELERATORS EF_CUDA_SM90 EF_CUDA_VIRTUAL_SM(EF_CUDA_SM90)"
	.elftype	@"ET_EXEC"


//--------------------- .nv.info                  --------------------------
	.section	.nv.info,"",@"SHT_CUDA_INFO"
	.align	4


	//----- nvinfo : EIATTR_REGCOUNT
	.align		4
        /*0000*/ 	.byte	0x04, 0x2f
        /*0002*/ 	.short	(.L_3 - .L_2)
	.align		4
.L_2:
        /*0004*/ 	.word	index@(triton_poi_fused__native_batch_norm_legit_no_training_convolution_relu_9)
        /*0008*/ 	.word	0x00000013


	//----- nvinfo : EIATTR_MIN_STACK_SIZE
	.align		4
.L_3:
        /*000c*/ 	.byte	0x04, 0x12
        /*000e*/ 	.short	(.L_5 - .L_4)
	.align		4
.L_4:
        /*0010*/ 	.word	index@(triton_poi_fused__native_batch_norm_legit_no_training_convolution_relu_9)
        /*0014*/ 	.word	0x00000000


	//----- nvinfo : EIATTR_FRAME_SIZE
	.align		4
.L_5:
        /*0018*/ 	.byte	0x04, 0x11
        /*001a*/ 	.short	(.L_7 - .L_6)
	.align		4
.L_6:
        /*001c*/ 	.word	index@(triton_poi_fused__native_batch_norm_legit_no_training_convolution_relu_9)
        /*0020*/ 	.word	0x00000000


	//----- nvinfo : EIATTR_MIN_STACK_SIZE
	.align		4
.L_7:
        /*0024*/ 	.byte	0x04, 0x12
        /*0026*/ 	.short	(.L_9 - .L_8)
	.align		4
.L_8:
        /*0028*/ 	.word	index@(triton_poi_fused__native_batch_norm_legit_no_training_convolution_relu_9)
        /*002c*/ 	.word	0x00000000
.L_9:


//--------------------- .nv.info.triton_poi_fused__native_batch_norm_legit_no_training_convolution_relu_9 --------------------------
	.section	.nv.info.triton_poi_fused__native_batch_norm_legit_no_training_convolution_relu_9,"",@"SHT_CUDA_INFO"
	.sectionflags	@""
	.align	4


	//----- nvinfo : EIATTR_CUDA_API_VERSION
	.align		4
        /*0000*/ 	.byte	0x04, 0x37
        /*0002*/ 	.short	(.L_11 - .L_10)
.L_10:
        /*0004*/ 	.word	0x0000007c


	//----- nvinfo : EIATTR_KPARAM_INFO
	.align		4
.L_11:
        /*0008*/ 	.byte	0x04, 0x17
        /*000a*/ 	.short	(.L_13 - .L_12)
.L_12:
        /*000c*/ 	.word	0x00000000
        /*0010*/ 	.short	0x0007
        /*0012*/ 	.short	0x0038
        /*0014*/ 	.byte	0x00, 0xf0, 0x11, 0x00


	//----- nvinfo : EIATTR_KPARAM_INFO
	.align		4
.L_13:
        /*0018*/ 	.byte	0x04, 0x17
        /*001a*/ 	.short	(.L_15 - .L_14)
.L_14:
        /*001c*/ 	.word	0x00000000
        /*0020*/ 	.short	0x0006
        /*0022*/ 	.short	0x0030
        /*0024*/ 	.byte	0x00, 0xf4, 0x21, 0x00


	//----- nvinfo : EIATTR_KPARAM_INFO
	.align		4
.L_15:
        /*0028*/ 	.byte	0x04, 0x17
        /*002a*/ 	.short	(.L_17 - .L_16)
.L_16:
        /*002c*/ 	.word	0x00000000
        /*0030*/ 	.short	0x0005
        /*0032*/ 	.short	0x0028
        /*0034*/ 	.byte	0x00, 0xf4, 0x21, 0x00


	//----- nvinfo : EIATTR_KPARAM_INFO
	.align		4
.L_17:
        /*0038*/ 	.byte	0x04, 0x17
        /*003a*/ 	.short	(.L_19 - .L_18)
.L_18:
        /*003c*/ 	.word	0x00000000
        /*0040*/ 	.short	0x0004
        /*0042*/ 	.short	0x0020
        /*0044*/ 	.byte	0x00, 0xf4, 0x21, 0x00


	//----- nvinfo : EIATTR_KPARAM_INFO
	.align		4
.L_19:
        /*0048*/ 	.byte	0x04, 0x17
        /*004a*/ 	.short	(.L_21 - .L_20)
.L_20:
        /*004c*/ 	.word	0x00000000
        /*0050*/ 	.short	0x0003
        /*0052*/ 	.short	0x0018
        /*0054*/ 	.byte	0x00, 0xf4, 0x21, 0x00


	//----- nvinfo : EIATTR_KPARAM_INFO
	.align		4
.L_21:
        /*0058*/ 	.byte	0x04, 0x17
        /*005a*/ 	.short	(.L_23 - .L_22)
.L_22:
        /*005c*/ 	.word	0x00000000
        /*0060*/ 	.short	0x0002
        /*0062*/ 	.short	0x0010
        /*0064*/ 	.byte	0x00, 0xf4, 0x21, 0x00


	//----- nvinfo : EIATTR_KPARAM_INFO
	.align		4
.L_23:
        /*0068*/ 	.byte	0x04, 0x17
        /*006a*/ 	.short	(.L_25 - .L_24)
.L_24:
        /*006c*/ 	.word	0x00000000
        /*0070*/ 	.short	0x0001
        /*0072*/ 	.short	0x0008
        /*0074*/ 	.byte	0x00, 0xf4, 0x21, 0x00


	//----- nvinfo : EIATTR_KPARAM_INFO
	.align		4
.L_25:
        /*0078*/ 	.byte	0x04, 0x17
        /*007a*/ 	.short	(.L_27 - .L_26)
.L_26:
        /*007c*/ 	.word	0x00000000
        /*0080*/ 	.short	0x0000
        /*0082*/ 	.short	0x0000
        /*0084*/ 	.byte	0x00, 0xf4, 0x21, 0x00


	//----- nvinfo : EIATTR_SPARSE_MMA_MASK
	.align		4
.L_27:
        /*0088*/ 	.byte	0x03, 0x50
        /*008a*/ 	.short	0x0000


	//----- nvinfo : EIATTR_MAXREG_COUNT
	.align		4
        /*008c*/ 	.byte	0x03, 0x1b
        /*008e*/ 	.short	0x00ff


	//----- nvinfo : EIATTR_EXIT_INSTR_OFFSETS
	.align		4
        /*0090*/ 	.byte	0x04, 0x1c
        /*0092*/ 	.short	(.L_29 - .L_28)


	//   ....[0]....
.L_28:
        /*0094*/ 	.word	0x00000320


	//----- nvinfo : EIATTR_REQNTID
	.align		4
.L_29:
        /*0098*/ 	.byte	0x04, 0x10
        /*009a*/ 	.short	(.L_31 - .L_30)
.L_30:
        /*009c*/ 	.word	0x00000080
        /*00a0*/ 	.word	0x00000001
        /*00a4*/ 	.word	0x00000001


	//----- nvinfo : EIATTR_CBANK_PARAM_SIZE
	.align		4
.L_31:
        /*00a8*/ 	.byte	0x03, 0x19
        /*00aa*/ 	.short	0x003c


	//----- nvinfo : EIATTR_PARAM_CBANK
	.align		4
        /*00ac*/ 	.byte	0x04, 0x0a
        /*00ae*/ 	.short	(.L_33 - .L_32)
	.align		4
.L_32:
        /*00b0*/ 	.word	index@(.nv.constant0.triton_poi_fused__native_batch_norm_legit_no_training_convolution_relu_9)
        /*00b4*/ 	.short	0x0210
        /*00b6*/ 	.short	0x003c


	//----- nvinfo : EIATTR_SW_WAR
	.align		4
.L_33:
        /*00b8*/ 	.byte	0x04, 0x36
        /*00ba*/ 	.short	(.L_35 - .L_34)
.L_34:
        /*00bc*/ 	.word	0x00000008
.L_35:


//--------------------- .nv.callgraph             --------------------------
	.section	.nv.callgraph,"",@"SHT_CUDA_CALLGRAPH"
	.align	4
	.sectionentsize	8
	.align		4
        /*0000*/ 	.word	0x00000000
	.align		4
        /*0004*/ 	.word	0xffffffff
	.align		4
        /*0008*/ 	.word	0x00000000
	.align		4
        /*000c*/ 	.word	0xfffffffe
	.align		4
        /*0010*/ 	.word	0x00000000
	.align		4
        /*0014*/ 	.word	0xfffffffd
	.align		4
        /*0018*/ 	.word	0x00000000
	.align		4
        /*001c*/ 	.word	0xfffffffc


//--------------------- .nv.constant4             --------------------------
	.section	.nv.constant4,"a",@progbits
	.align	8
	.align		8
.nv.constant4:
        /*0000*/ 	.dword	_$_str
	.align		8
        /*0008*/ 	.dword	_$_str_$_2


//--------------------- .text.triton_poi_fused__native_batch_norm_legit_no_training_convolution_relu_9 --------------------------
	.section	.text.triton_poi_fused__native_batch_norm_legit_no_training_convolution_relu_9,"ax",@progbits
	.align	128
        .global         triton_poi_fused__native_batch_norm_legit_no_training_convolution_relu_9
        .type           triton_poi_fused__native_batch_norm_legit_no_training_convolution_relu_9,@function
        .size           triton_poi_fused__native_batch_norm_legit_no_training_convolution_relu_9,(.L_x_1 - triton_poi_fused__native_batch_norm_legit_no_training_convolution_relu_9)
        .other          triton_poi_fused__native_batch_norm_legit_no_training_convolution_relu_9,@"STO_CUDA_ENTRY STV_DEFAULT"
triton_poi_fused__native_batch_norm_legit_no_training_convolution_relu_9:
.text.triton_poi_fused__native_batch_norm_legit_no_training_convolution_relu_9:
[----:B------:R-:W-:Y:S01]  /*0000*/  LDC R1, c[0x0][0x28] ;  /* 0x00000a00ff017b82 */ /* 0x000fe20000000800 */
[----:B------:R-:W1:Y:S07]  /*0010*/  S2R R0, SR_TID.X ;  /* 0x0000000000007919 */ /* 0x000e6e0000002100 */
[----:B------:R-:W2:Y:S01]  /*0020*/  LDC.64 R10, c[0x0][0x228] ;  /* 0x00008a00ff0a7b82 */ /* 0x000ea20000000a00 */
[----:B------:R-:W-:Y:S01]  /*0030*/  ULDC.64 UR4, c[0x0][0x208] ;  /* 0x0000820000047ab9 */ /* 0x000fe20000000a00 */
[----:B------:R-:W3:Y:S06]  /*0040*/  S2R R3, SR_CTAID.X ;  /* 0x0000000000037919 */ /* 0x000eec0000002500 */
[----:B------:R-:W4:Y:S08]  /*0050*/  LDC.64 R6, c[0x0][0x218] ;  /* 0x00008600ff067b82 */ /* 0x000f300000000a00 */
[----:B------:R-:W5:Y:S08]  /*0060*/  LDC.64 R8, c[0x0][0x220] ;  /* 0x00008800ff087b82 */ /* 0x000f700000000a00 */
[----:B------:R-:W5:Y:S01]  /*0070*/  LDC.64 R12, c[0x0][0x230] ;  /* 0x00008c00ff0c7b82 */ /* 0x000f620000000a00 */
[----:B-1----:R-:W-:-:S07]  /*0080*/  LOP3.LUT R0, R0, 0x7f, RZ, 0xc0, !PT ;  /* 0x0000007f00007812 */ /* 0x002fce00078ec0ff */
[----:B------:R-:W1:Y:S01]  /*0090*/  LDC.64 R4, c[0x0][0x238] ;  /* 0x00008e00ff047b82 */ /* 0x000e620000000a00 */
[----:B---3--:R-:W-:Y:S02]  /*00a0*/  SHF.R.S32.HI R2, RZ, 0x18, R3 ;  /* 0x00000018ff027819 */ /* 0x008fe40000011403 */
[----:B------:R-:W-:Y:S02]  /*00b0*/  LEA R0, R3, R0, 0x7 ;  /* 0x0000000003007211 */ /* 0x000fe400078e38ff */
[----:B------:R-:W-:-:S04]  /*00c0*/  SGXT R3, R2, 0x1 ;  /* 0x000000010203781a */ /* 0x000fc80000000200 */
[----:B------:R-:W-:-:S04]  /*00d0*/  LEA.HI R3, R3, R0, RZ, 0x6 ;  /* 0x0000000003037211 */ /* 0x000fc800078f30ff */
[----:B------:R-:W-:-:S04]  /*00e0*/  LOP3.LUT R3, R3, 0xffffffc0, RZ, 0xc0, !PT ;  /* 0xffffffc003037812 */ /* 0x000fc800078ec0ff */
[----:B------:R-:W-:Y:S02]  /*00f0*/  IADD3 R15, R0, -R3, RZ ;  /* 0x80000003000f7210 */ /* 0x000fe40007ffe0ff */
[----:B------:R-:W3:Y:S03]  /*0100*/  LDC.64 R2, c[0x0][0x210] ;  /* 0x00008400ff027b82 */ /* 0x000ee60000000a00 */
[----:B--2---:R-:W-:-:S05]  /*0110*/  IMAD.WIDE R10, R15, 0x4, R10 ;  /* 0x000000040f0a7825 */ /* 0x004fca00078e020a */
[----:B------:R2:W2:Y:S01]  /*0120*/  LDG.E.EL R16, desc[UR4][R10.64] ;  /* 0x000000040a107981 */ /* 0x0004a2000c2e1900 */
[----:B----4-:R-:W-:-:S04]  /*0130*/  IMAD.WIDE R6, R15, 0x4, R6 ;  /* 0x000000040f067825 */ /* 0x010fc800078e0206 */
[C---:B-----5:R-:W-:Y:S02]  /*0140*/  IMAD.WIDE R8, R15.reuse, 0x4, R8 ;  /* 0x000000040f087825 */ /* 0x060fe400078e0208 */
[----:B------:R4:W5:Y:S02]  /*0150*/  LDG.E.EL R7, desc[UR4][R6.64] ;  /* 0x0000000406077981 */ /* 0x000964000c2e1900 */
[----:B---3--:R-:W-:Y:S02]  /*0160*/  IMAD.WIDE R2, R0, 0x4, R2 ;  /* 0x0000000400027825 */ /* 0x008fe400078e0202 */
[----:B------:R-:W3:Y:S04]  /*0170*/  LDG.E.EL R8, desc[UR4][R8.64] ;  /* 0x0000000408087981 */ /* 0x000ee8000c2e1900 */
[----:B------:R-:W5:Y:S01]  /*0180*/  LDG.E R14, desc[UR4][R2.64] ;  /* 0x00000004020e7981 */ /* 0x000f62000c1e1900 */
[----:B0-2---:R-:W-:-:S04]  /*0190*/  IMAD.WIDE R10, R15, 0x4, R12 ;  /* 0x000000040f0a7825 */ /* 0x005fc800078e020c */
[----:B-1----:R-:W-:Y:S02]  /*01a0*/  IMAD.WIDE R12, R15, 0x4, R4 ;  /* 0x000000040f0c7825 */ /* 0x002fe400078e0204 */
[----:B------:R-:W2:Y:S01]  /*01b0*/  LDG.E.EL R10, desc[UR4][R10.64] ;  /* 0x000000040a0a7981 */ /* 0x000ea2000c2e1900 */
[----:B----4-:R-:W-:Y:S01]  /*01c0*/  HFMA2.MMA R6, -RZ, RZ, 1.625, 0 ;  /* 0x3e800000ff067435 */ /* 0x010fe200000001ff */
[----:B------:R-:W0:Y:S02]  /*01d0*/  LDC.64 R4, c[0x0][0x240] ;  /* 0x00009000ff047b82 */ /* 0x000e240000000a00 */
[----:B------:R-:W2:Y:S01]  /*01e0*/  LDG.E.EL R13, desc[UR4][R12.64] ;  /* 0x000000040c0d7981 */ /* 0x000ea2000c2e1900 */
[----:B0-----:R-:W-:-:S04]  /*01f0*/  IMAD.WIDE R4, R0, 0x4, R4 ;  /* 0x0000000400047825 */ /* 0x001fc800078e0204 */
[----:B------:R-:W-:-:S04]  /*0200*/  FADD R16, R16, 9.9999997473787516356e-06 ;  /* 0x3727c5ac10107421 */ /* 0x000fc80000000000 */
[----:B------:R-:W0:Y:S02]  /*0210*/  MUFU.SQRT R15, R16 ;  /* 0x00000010000f7308 */ /* 0x000e240000002000 */
[C---:B0-----:R-:W-:Y:S02]  /*0220*/  FSETP.GT.AND P0, PT, R15.reuse, 8.50705917302346158658e+37, PT ;  /* 0x7e8000000f00780b */ /* 0x041fe40003f04000 */
[----:B------:R-:W-:-:S11]  /*0230*/  FSETP.GEU.AND P1, PT, R15, 1.175494350822287508e-38, PT ;  /* 0x008000000f00780b */ /* 0x000fd60003f2e000 */
[----:B------:R-:W-:-:S04]  /*0240*/  @P0 FMUL R15, R15, 0.25 ;  /* 0x3e8000000f0f0820 */ /* 0x000fc80000400000 */
[----:B------:R-:W-:-:S06]  /*0250*/  @!P1 FMUL R15, R15, 16777216 ;  /* 0x4b8000000f0f9820 */ /* 0x000fcc0000400000 */
[----:B------:R-:W0:Y:S01]  /*0260*/  MUFU.RCP R15, R15 ;  /* 0x0000000f000f7308 */ /* 0x000e220000001000 */
[----:B------:R-:W-:Y:S01]  /*0270*/  FSEL R6, R6, 1, P0 ;  /* 0x3f80000006067808 */ /* 0x000fe20000000000 */
[----:B-----5:R-:W-:-:S04]  /*0280*/  FADD R7, R14, R7 ;  /* 0x000000070e077221 */ /* 0x020fc80000000000 */
[----:B------:R-:W-:Y:S01]  /*0290*/  @!P1 FMUL R6, R6, 16777216 ;  /* 0x4b80000006069820 */ /* 0x000fe20000400000 */
[----:B---3--:R-:W-:-:S03]  /*02a0*/  FADD R8, -R8, R7 ;  /* 0x0000000708087221 */ /* 0x008fc60000000100 */
[----:B0-----:R-:W-:-:S04]  /*02b0*/  FMUL R9, R15, R6 ;  /* 0x000000060f097220 */ /* 0x001fc80000400000 */
[----:B------:R-:W-:-:S04]  /*02c0*/  FMUL R8, R8, R9 ;  /* 0x0000000908087220 */ /* 0x000fc80000400000 */
[----:B--2---:R-:W-:-:S05]  /*02d0*/  FFMA R8, R10, R8, R13 ;  /* 0x000000080a087223 */ /* 0x004fca000000000d */
[----:B------:R-:W-:-:S04]  /*02e0*/  FSETP.GEU.AND P0, PT, R8, RZ, PT ;  /* 0x000000ff0800720b */ /* 0x000fc80003f0e000 */
[----:B------:R-:W-:Y:S01]  /*02f0*/  FSEL R9, R8, RZ, P0 ;  /* 0x000000ff08097208 */ /* 0x000fe20000000000 */
[----:B------:R-:W-:Y:S04]  /*0300*/  STG.E desc[UR4][R2.64], R7 ;  /* 0x0000000702007986 */ /* 0x000fe8000c101904 */
[----:B------:R-:W-:Y:S01]  /*0310*/  STG.E desc[UR4][R4.64], R9 ;  /* 0x0000000904007986 */ /* 0x000fe2000c101904 */
[----:B------:R-:W-:Y:S05]  /*0320*/  EXIT ;  /* 0x000000000000794d */ /* 0x000fea0003800000 */
.L_x_0:
[----:B------:R-:W-:-:S00]  /*0330*/  BRA `(.L_x_0) ;  /* 0xfffffffc00fc7947 */ /* 0x000fc0000383ffff */
[----:B------:R-:W-:-:S00]  /*0340*/  NOP ;  /* 0x0000000000007918 */ /* 0x000fc00000000000 */
        /* <DEDUP_REMOVED lines=11> */
.L_x_1:


//--------------------- .nv.global.init           --------------------------
	.section	.nv.global.init,"aw",@progbits
.nv.global.init:
	.type		_$_str,@object
	.size		_$_str,(_$_str_$_2 - _$_str)
_$_str:
        /*0000*/ 	.byte	0x5f, 0x5f, 0x43, 0x55, 0x44, 0x41, 0x5f, 0x46, 0x54, 0x5a, 0x00
	.type		_$_str_$_2,@object
	.size		_$_str_$_2,(.L_1 - _$_str_$_2)
_$_str_$_2:
        /*000b*/ 	.byte	0x5f, 0x5f, 0x43, 0x55, 0x44, 0x41, 0x5f, 0x50, 0x52, 0x45, 0x43, 0x5f, 0x53, 0x51, 0x52, 0x54
        /*001b*/ 	.byte	0x00
.L_1:


//--------------------- .nv.constant0.triton_poi_fused__native_batch_norm_legit_no_training_convolution_relu_9 --------------------------
	.section	.nv.constant0.triton_poi_fused__native_batch_norm_legit_no_training_convolution_relu_9,"a",@progbits
	.sectionflags	@""
	.align	4
.nv.constant0.triton_poi_fused__native_batch_norm_legit_no_training_convolution_relu_9:
	.zero		588
